	.headerflags	@"EF_CUDA_TEXMODE_UNIFIED EF_CUDA_64BIT_ADDRESS EF_CUDA_ACCELERATORS EF_CUDA_SM90 EF_CUDA_VIRTUAL_SM(EF_CUDA_SM90)"
	.elftype	@"ET_EXEC"


//--------------------- .nv.info                  --------------------------
	.section	.nv.info,"",@"SHT_CUDA_INFO"
	.align	4


	//----- nvinfo : EIATTR_REGCOUNT
	.align		4
        /*0000*/ 	.byte	0x04, 0x2f
        /*0002*/ 	.short	(.L_2 - .L_1)
	.align		4
.L_1:
        /*0004*/ 	.word	index@(triton_per_fused_native_group_norm_13)
        /*0008*/ 	.word	0x00000014


	//----- nvinfo : EIATTR_MIN_STACK_SIZE
	.align		4
.L_2:
        /*000c*/ 	.byte	0x04, 0x12
        /*000e*/ 	.short	(.L_4 - .L_3)
	.align		4
.L_3:
        /*0010*/ 	.word	index@(triton_per_fused_native_group_norm_13)
        /*0014*/ 	.word	0x00000000


	//----- nvinfo : EIATTR_FRAME_SIZE
	.align		4
.L_4:
        /*0018*/ 	.byte	0x04, 0x11
        /*001a*/ 	.short	(.L_6 - .L_5)
	.align		4
.L_5:
        /*001c*/ 	.word	index@(triton_per_fused_native_group_norm_13)
        /*0020*/ 	.word	0x00000000


	//----- nvinfo : EIATTR_MIN_STACK_SIZE
	.align		4
.L_6:
        /*0024*/ 	.byte	0x04, 0x12
        /*0026*/ 	.short	(.L_8 - .L_7)
	.align		4
.L_7:
        /*0028*/ 	.word	index@(triton_per_fused_native_group_norm_13)
        /*002c*/ 	.word	0x00000000
.L_8:


//--------------------- .nv.info.triton_per_fused_native_group_norm_13 --------------------------
	.section	.nv.info.triton_per_fused_native_group_norm_13,"",@"SHT_CUDA_INFO"
	.sectionflags	@""
	.align	4


	//----- nvinfo : EIATTR_CUDA_API_VERSION
	.align		4
        /*0000*/ 	.byte	0x04, 0x37
        /*0002*/ 	.short	(.L_10 - .L_9)
.L_9:
        /*0004*/ 	.word	0x0000007c


	//----- nvinfo : EIATTR_KPARAM_INFO
	.align		4
.L_10:
        /*0008*/ 	.byte	0x04, 0x17
        /*000a*/ 	.short	(.L_12 - .L_11)
.L_11:
        /*000c*/ 	.word	0x00000000
        /*0010*/ 	.short	0x0007
        /*0012*/ 	.short	0x0034
        /*0014*/ 	.byte	0x00, 0xf0, 0x11, 0x00


	//----- nvinfo : EIATTR_KPARAM_INFO
	.align		4
.L_12:
        /*0018*/ 	.byte	0x04, 0x17
        /*001a*/ 	.short	(.L_14 - .L_13)
.L_13:
        /*001c*/ 	.word	0x00000000
        /*0020*/ 	.short	0x0006
        /*0022*/ 	.short	0x0030
        /*0024*/ 	.byte	0x00, 0xf0, 0x11, 0x00


	//----- nvinfo : EIATTR_KPARAM_INFO
	.align		4
.L_14:
        /*0028*/ 	.byte	0x04, 0x17
        /*002a*/ 	.short	(.L_16 - .L_15)
.L_15:
        /*002c*/ 	.word	0x00000000
        /*0030*/ 	.short	0x0005
        /*0032*/ 	.short	0x0028
        /*0034*/ 	.byte	0x00, 0xf4, 0x21, 0x00


	//----- nvinfo : EIATTR_KPARAM_INFO
	.align		4
.L_16:
        /*0038*/ 	.byte	0x04, 0x17
        /*003a*/ 	.short	(.L_18 - .L_17)
.L_17:
        /*003c*/ 	.word	0x00000000
        /*0040*/ 	.short	0x0004
        /*0042*/ 	.short	0x0020
        /*0044*/ 	.byte	0x00, 0xf4, 0x21, 0x00


	//----- nvinfo : EIATTR_KPARAM_INFO
	.align		4
.L_18:
        /*0048*/ 	.byte	0x04, 0x17
        /*004a*/ 	.short	(.L_20 - .L_19)
.L_19:
        /*004c*/ 	.word	0x00000000
        /*0050*/ 	.short	0x0003
        /*0052*/ 	.short	0x0018
        /*0054*/ 	.byte	0x00, 0xf4, 0x21, 0x00


	//----- nvinfo : EIATTR_KPARAM_INFO
	.align		4
.L_20:
        /*0058*/ 	.byte	0x04, 0x17
        /*005a*/ 	.short	(.L_22 - .L_21)
.L_21:
        /*005c*/ 	.word	0x00000000
        /*0060*/ 	.short	0x0002
        /*0062*/ 	.short	0x0010
        /*0064*/ 	.byte	0x00, 0xf4, 0x21, 0x00


	//----- nvinfo : EIATTR_KPARAM_INFO
	.align		4
.L_22:
        /*0068*/ 	.byte	0x04, 0x17
        /*006a*/ 	.short	(.L_24 - .L_23)
.L_23:
        /*006c*/ 	.word	0x00000000
        /*0070*/ 	.short	0x0001
        /*0072*/ 	.short	0x0008
        /*0074*/ 	.byte	0x00, 0xf4, 0x21, 0x00


	//----- nvinfo : EIATTR_KPARAM_INFO
	.align		4
.L_24:
        /*0078*/ 	.byte	0x04, 0x17
        /*007a*/ 	.short	(.L_26 - .L_25)
.L_25:
        /*007c*/ 	.word	0x00000000
        /*0080*/ 	.short	0x0000
        /*0082*/ 	.short	0x0000
        /*0084*/ 	.byte	0x00, 0xf4, 0x21, 0x00


	//----- nvinfo : EIATTR_SPARSE_MMA_MASK
	.align		4
.L_26:
        /*0088*/ 	.byte	0x03, 0x50
        /*008a*/ 	.short	0x0000


	//----- nvinfo : EIATTR_MAXREG_COUNT
	.align		4
        /*008c*/ 	.byte	0x03, 0x1b
        /*008e*/ 	.short	0x00ff


	//----- nvinfo : EIATTR_COOP_GROUP_MASK_REGIDS
	.align		4
        /*0090*/ 	.byte	0x04, 0x29
        /*0092*/ 	.short	(.L_28 - .L_27)


	//   ....[0]....
.L_27:
        /*0094*/ 	.word	0xffffffff


	//   ....[1]....
        /*0098*/ 	.word	0xffffffff


	//   ....[2]....
        /*009c*/ 	.word	0xffffffff


	//----- nvinfo : EIATTR_COOP_GROUP_INSTR_OFFSETS
	.align		4
.L_28:
        /*00a0*/ 	.byte	0x04, 0x28
        /*00a2*/ 	.short	(.L_30 - .L_29)


	//   ....[0]....
.L_29:
        /*00a4*/ 	.word	0x000001e0


	//   ....[1]....
        /*00a8*/ 	.word	0x00000230


	//   ....[2]....
        /*00ac*/ 	.word	0x00000260


	//----- nvinfo : EIATTR_EXIT_INSTR_OFFSETS
	.align		4
.L_30:
        /*00b0*/ 	.byte	0x04, 0x1c
        /*00b2*/ 	.short	(.L_32 - .L_31)


	//   ....[0]....
.L_31:
        /*00b4*/ 	.word	0x000004d0


	//   ....[1]....
        /*00b8*/ 	.word	0x00000520


	//----- nvinfo : EIATTR_REQNTID
	.align		4
.L_32:
        /*00bc*/ 	.byte	0x04, 0x10
        /*00be*/ 	.short	(.L_34 - .L_33)
.L_33:
        /*00c0*/ 	.word	0x00000040
        /*00c4*/ 	.word	0x00000001
        /*00c8*/ 	.word	0x00000001


	//----- nvinfo : EIATTR_CBANK_PARAM_SIZE
	.align		4
.L_34:
        /*00cc*/ 	.byte	0x03, 0x19
        /*00ce*/ 	.short	0x0038


	//----- nvinfo : EIATTR_PARAM_CBANK
	.align		4
        /*00d0*/ 	.byte	0x04, 0x0a
        /*00d2*/ 	.short	(.L_36 - .L_35)
	.align		4
.L_35:
        /*00d4*/ 	.word	index@(.nv.constant0.triton_per_fused_native_group_norm_13)
        /*00d8*/ 	.short	0x0210
        /*00da*/ 	.short	0x0038


	//----- nvinfo : EIATTR_SW_WAR
	.align		4
.L_36:
        /*00dc*/ 	.byte	0x04, 0x36
        /*00de*/ 	.short	(.L_38 - .L_37)
.L_37:
        /*00e0*/ 	.word	0x00000008
.L_38:


//--------------------- .nv.callgraph             --------------------------
	.section	.nv.callgraph,"",@"SHT_CUDA_CALLGRAPH"
	.align	4
	.sectionentsize	8
	.align		4
        /*0000*/ 	.word	0x00000000
	.align		4
        /*0004*/ 	.word	0xffffffff
	.align		4
        /*0008*/ 	.word	0x00000000
	.align		4
        /*000c*/ 	.word	0xfffffffe
	.align		4
        /*0010*/ 	.word	0x00000000
	.align		4
        /*0014*/ 	.word	0xfffffffd
	.align		4
        /*0018*/ 	.word	0x00000000
	.align		4
        /*001c*/ 	.word	0xfffffffc


//--------------------- .nv.constant4             --------------------------
	.section	.nv.constant4,"a",@progbits
	.align	8
	.align		8
.nv.constant4:
        /*0000*/ 	.dword	_$_str


//--------------------- .text.triton_per_fused_native_group_norm_13 --------------------------
	.section	.text.triton_per_fused_native_group_norm_13,"ax",@progbits
	.sectionflags	@"SHF_BARRIERS=1"
	.align	128
        .global         triton_per_fused_native_group_norm_13
        .type           triton_per_fused_native_group_norm_13,@function
        .size           triton_per_fused_native_group_norm_13,(.L_x_1 - triton_per_fused_native_group_norm_13)
        .other          triton_per_fused_native_group_norm_13,@"STO_CUDA_ENTRY STV_DEFAULT"
triton_per_fused_native_group_norm_13:
.text.triton_per_fused_native_group_norm_13:
[----:B------:R-:W0:Y:S02]  /*0000*/  LDC R1, c[0x0][0x28] ;  /* 0x00000a00ff017b82 */ /* 0x000e240000000800 */
[----:B------:R-:W1:Y:S01]  /*0010*/  S2R R0, SR_TID.X ;  /* 0x0000000000007919 */ /* 0x000e620000002100 */
[----:B------:R-:W2:Y:S01]  /*0020*/  LDC.64 R8, c[0x0][0x220] ;  /* 0x00008800ff087b82 */ /* 0x000ea20000000a00 */
[----:B------:R-:W-:Y:S01]  /*0030*/  HFMA2.MMA R12, -RZ, RZ, 0, 0 ;  /* 0x00000000ff0c7435 */ /* 0x000fe200000001ff */
[----:B------:R-:W-:Y:S01]  /*0040*/  ULDC.64 UR6, c[0x0][0x208] ;  /* 0x0000820000067ab9 */ /* 0x000fe20000000a00 */
[----:B------:R-:W3:Y:S05]  /*0050*/  S2R R3, SR_CTAID.X ;  /* 0x0000000000037919 */ /* 0x000eea0000002500 */
[----:B------:R-:W4:Y:S01]  /*0060*/  LDC.64 R6, c[0x0][0x218] ;  /* 0x00008600ff067b82 */ /* 0x000f220000000a00 */
[----:B-1----:R-:W-:-:S02]  /*0070*/  SHF.R.U32.HI R2, RZ, 0x1, R0 ;  /* 0x00000001ff027819 */ /* 0x002fc40000011600 */
[----:B------:R-:W-:Y:S01]  /*0080*/  LOP3.LUT R4, R0, 0x1, RZ, 0xc0, !PT ;  /* 0x0000000100047812 */ /* 0x000fe200078ec0ff */
[----:B---3--:R-:W-:Y:S01]  /*0090*/  IMAD.SHL.U32 R3, R3, 0x20, RZ ;  /* 0x0000002003037824 */ /* 0x008fe200078e00ff */
[----:B------:R-:W-:-:S04]  /*00a0*/  SGXT.U32 R2, R2, 0x5 ;  /* 0x000000050202781a */ /* 0x000fc80000000000 */
[----:B------:R-:W-:-:S04]  /*00b0*/  LOP3.LUT R5, R3, R2, RZ, 0xfc, !PT ;  /* 0x0000000203057212 */ /* 0x000fc800078efcff */
[C---:B------:R-:W-:Y:S01]  /*00c0*/  ISETP.GE.AND P1, PT, R5.reuse, 0x40, PT ;  /* 0x000000400500780c */ /* 0x040fe20003f26270 */
[----:B------:R-:W-:Y:S02]  /*00d0*/  IMAD R11, R5, 0x2, R4 ;  /* 0x00000002050b7824 */ /* 0x000fe400078e0204 */
[----:B------:R-:W1:Y:S02]  /*00e0*/  LDC.64 R4, c[0x0][0x210] ;  /* 0x00008400ff047b82 */ /* 0x000e640000000a00 */
[----:B--2---:R-:W-:-:S08]  /*00f0*/  IMAD.WIDE R8, R11, 0x4, R8 ;  /* 0x000000040b087825 */ /* 0x004fd000078e0208 */
[----:B------:R-:W2:Y:S01]  /*0100*/  @!P1 LDG.E R12, desc[UR6][R8.64] ;  /* 0x00000006080c9981 */ /* 0x000ea2000c1e1900 */
[----:B------:R-:W-:Y:S02]  /*0110*/  IMAD.MOV.U32 R10, RZ, RZ, RZ ;  /* 0x000000ffff0a7224 */ /* 0x000fe400078e00ff */
[----:B-1----:R-:W-:-:S05]  /*0120*/  IMAD.WIDE R4, R11, 0x4, R4 ;  /* 0x000000040b047825 */ /* 0x002fca00078e0204 */
[----:B------:R-:W3:Y:S01]  /*0130*/  @!P1 LDG.E R10, desc[UR6][R4.64] ;  /* 0x00000006040a9981 */ /* 0x000ee2000c1e1900 */
[----:B----4-:R-:W-:Y:S01]  /*0140*/  IMAD.WIDE R6, R11, 0x4, R6 ;  /* 0x000000040b067825 */ /* 0x010fe200078e0206 */
[----:B------:R-:W-:-:S06]  /*0150*/  MOV R11, RZ ;  /* 0x000000ff000b7202 */ /* 0x000fcc0000000f00 */
[----:B------:R-:W4:Y:S01]  /*0160*/  @!P1 LDG.E R11, desc[UR6][R6.64] ;  /* 0x00000006060b9981 */ /* 0x000f22000c1e1900 */
[----:B------:R-:W1:Y:S01]  /*0170*/  S2UR UR5, SR_CgaCtaId ;  /* 0x00000000000579c3 */ /* 0x000e620000008800 */
[----:B------:R-:W-:Y:S01]  /*0180*/  UMOV UR4, 0x400 ;  /* 0x0000040000047882 */ /* 0x000fe20000000000 */
[----:B------:R-:W-:Y:S01]  /*0190*/  IMAD.MOV.U32 R15, RZ, RZ, 0x38800000 ;  /* 0x38800000ff0f7424 */ /* 0x000fe200078e00ff */
[----:B------:R-:W-:Y:S01]  /*01a0*/  LOP3.LUT R17, R3, 0x1f, R0, 0xf8, !PT ;  /* 0x0000001f03117812 */ /* 0x000fe200078ef800 */
[----:B-1----:R-:W-:Y:S01]  /*01b0*/  UPRMT UR4, UR5, 0x654, UR4 ;  /* 0x0000065405047896 */ /* 0x002fe20008000004 */
[----:B--2---:R-:W-:-:S04]  /*01c0*/  SEL R12, R12, RZ, !P1 ;  /* 0x000000ff0c0c7207 */ /* 0x004fc80004800000 */
[----:B------:R-:W-:-:S05]  /*01d0*/  FSEL R12, R12, RZ, !P1 ;  /* 0x000000ff0c0c7208 */ /* 0x000fca0004800000 */
[----:B------:R-:W1:Y:S01]  /*01e0*/  SHFL.BFLY PT, R9, R12, 0x1, 0x1f ;  /* 0x0c201f000c097f89 */ /* 0x000e6200000e0000 */
[----:B---3--:R-:W-:-:S04]  /*01f0*/  SEL R10, R10, RZ, !P1 ;  /* 0x000000ff0a0a7207 */ /* 0x008fc80004800000 */
[----:B------:R-:W-:Y:S02]  /*0200*/  FSEL R5, R10, RZ, !P1 ;  /* 0x000000ff0a057208 */ /* 0x000fe40004800000 */
[----:B------:R-:W-:Y:S02]  /*0210*/  LEA R10, R2, UR4, 0x2 ;  /* 0x00000004020a7c11 */ /* 0x000fe4000f8e10ff */
[----:B----4-:R-:W-:Y:S01]  /*0220*/  SEL R4, R11, RZ, !P1 ;  /* 0x000000ff0b047207 */ /* 0x010fe20004800000 */
[----:B------:R-:W2:Y:S03]  /*0230*/  SHFL.BFLY PT, R8, R5, 0x1, 0x1f ;  /* 0x0c201f0005087f89 */ /* 0x000ea600000e0000 */
[----:B------:R-:W-:Y:S01]  /*0240*/  FSEL R4, R4, RZ, !P1 ;  /* 0x000000ff04047208 */ /* 0x000fe20004800000 */
[----:B-1----:R-:W-:-:S04]  /*0250*/  FADD R13, R12, R9 ;  /* 0x000000090c0d7221 */ /* 0x002fc80000000000 */
[----:B------:R-:W1:Y:S01]  /*0260*/  SHFL.BFLY PT, R7, R4, 0x1, 0x1f ;  /* 0x0c201f0004077f89 */ /* 0x000e6200000e0000 */
[C---:B------:R-:W-:Y:S02]  /*0270*/  FSETP.GT.AND P0, PT, |R13|.reuse, 8.50705917302346158658e+37, PT ;  /* 0x7e8000000d00780b */ /* 0x040fe40003f04200 */
[C---:B------:R-:W-:Y:S02]  /*0280*/  FSETP.GEU.AND P3, PT, |R13|.reuse, 1.175494350822287508e-38, PT ;  /* 0x008000000d00780b */ /* 0x040fe40003f6e200 */
[----:B------:R-:W-:-:S09]  /*0290*/  FSETP.NEU.AND P2, PT, R13, RZ, PT ;  /* 0x000000ff0d00720b */ /* 0x000fd20003f4d000 */
[----:B------:R-:W-:Y:S01]  /*02a0*/  @P0 FMUL R13, R13, 0.25 ;  /* 0x3e8000000d0d0820 */ /* 0x000fe20000400000 */
[----:B------:R-:W-:Y:S01]  /*02b0*/  @P0 FMUL R9, R9, 0.25 ;  /* 0x3e80000009090820 */ /* 0x000fe20000400000 */
[----:B--2---:R-:W-:Y:S01]  /*02c0*/  FADD R8, -R5, R8 ;  /* 0x0000000805087221 */ /* 0x004fe20000000100 */
[----:B------:R-:W-:Y:S01]  /*02d0*/  LOP3.LUT P0, RZ, R0, 0x20, RZ, 0xc0, !PT ;  /* 0x0000002000ff7812 */ /* 0x000fe2000780c0ff */
[----:B------:R-:W-:Y:S01]  /*02e0*/  @!P3 FMUL R13, R13, 16777216 ;  /* 0x4b8000000d0db820 */ /* 0x000fe20000400000 */
[----:B------:R-:W-:Y:S02]  /*02f0*/  @!P3 FMUL R9, R9, 16777216 ;  /* 0x4b8000000909b820 */ /* 0x000fe40000400000 */
[----:B------:R-:W-:Y:S01]  /*0300*/  ISETP.LT.AND P0, PT, R17, 0x40, !P0 ;  /* 0x000000401100780c */ /* 0x000fe20004701270 */
[----:B------:R-:W2:Y:S01]  /*0310*/  MUFU.RCP R6, R13 ;  /* 0x0000000d00067308 */ /* 0x000ea20000001000 */
[----:B-1----:R-:W-:Y:S01]  /*0320*/  FADD R7, R4, R7 ;  /* 0x0000000704077221 */ /* 0x002fe20000000000 */
[----:B------:R-:W-:-:S04]  /*0330*/  LOP3.LUT R4, R0, 0x1f, RZ, 0xc0, !PT ;  /* 0x0000001f00047812 */ /* 0x000fc800078ec0ff */
[----:B------:R-:W-:Y:S01]  /*0340*/  LEA R11, R4, UR4, 0x2 ;  /* 0x00000004040b7c11 */ /* 0x000fe2000f8e10ff */
[----:B--2---:R-:W-:Y:S01]  /*0350*/  FMUL R6, R6, R9 ;  /* 0x0000000906067220 */ /* 0x004fe20000400000 */
[----:B------:R-:W-:-:S04]  /*0360*/  FMUL R9, R8, R8 ;  /* 0x0000000808097220 */ /* 0x000fc80000400000 */
[----:B------:R-:W-:Y:S01]  /*0370*/  FSEL R6, R6, RZ, P2 ;  /* 0x000000ff06067208 */ /* 0x000fe20001000000 */
[----:B------:R-:W-:-:S04]  /*0380*/  FMUL R9, R12, R9 ;  /* 0x000000090c097220 */ /* 0x000fc80000400000 */
[----:B------:R-:W-:Y:S01]  /*0390*/  FFMA R8, R8, R6, R5 ;  /* 0x0000000608087223 */ /* 0x000fe20000000005 */
[----:B------:R-:W-:Y:S01]  /*03a0*/  FFMA R9, R6, R9, R7 ;  /* 0x0000000906097223 */ /* 0x000fe20000000007 */
[----:B------:R-:W1:Y:S03]  /*03b0*/  LDC.64 R4, c[0x0][0x238] ;  /* 0x00008e00ff047b82 */ /* 0x000e660000000a00 */
[----:B------:R-:W-:Y:S05]  /*03c0*/  STS [R10], R8 ;  /* 0x000000080a007388 */ /* 0x000fea0000000800 */
[----:B------:R-:W-:Y:S08]  /*03d0*/  BAR.SYNC.DEFER_BLOCKING 0x0 ;  /* 0x0000000000007b1d */ /* 0x000ff00000010000 */
[----:B------:R-:W2:Y:S01]  /*03e0*/  LDC.64 R6, c[0x0][0x228] ;  /* 0x00008a00ff067b82 */ /* 0x000ea20000000a00 */
[----:B------:R-:W-:Y:S07]  /*03f0*/  LDS R13, [R11] ;  /* 0x000000000b0d7984 */ /* 0x000fee0000000800 */
[----:B------:R-:W-:Y:S06]  /*0400*/  BAR.SYNC.DEFER_BLOCKING 0x0 ;  /* 0x0000000000007b1d */ /* 0x000fec0000010000 */
[----:B------:R-:W-:Y:S02]  /*0410*/  STS [R10], R9 ;  /* 0x000000090a007388 */ /* 0x000fe40000000800 */
[----:B------:R-:W-:Y:S06]  /*0420*/  BAR.SYNC.DEFER_BLOCKING 0x0 ;  /* 0x0000000000007b1d */ /* 0x000fec0000010000 */
[----:B------:R-:W3:Y:S02]  /*0430*/  LDS R2, [R11] ;  /* 0x000000000b027984 */ /* 0x000ee40000000800 */
[----:B------:R-:W-:Y:S06]  /*0440*/  BAR.SYNC.DEFER_BLOCKING 0x0 ;  /* 0x0000000000007b1d */ /* 0x000fec0000010000 */
[----:B------:R4:W-:Y:S01]  /*0450*/  STS [R10], R9 ;  /* 0x000000090a007388 */ /* 0x0009e20000000800 */
[----:B---3--:R-:W-:Y:S01]  /*0460*/  FFMA R12, R2, R15, 9.9999997473787516356e-06 ;  /* 0x3727c5ac020c7423 */ /* 0x008fe2000000000f */
[----:B-1----:R-:W-:-:S03]  /*0470*/  IMAD.WIDE R2, R17, 0x4, R4 ;  /* 0x0000000411027825 */ /* 0x002fc600078e0204 */
[----:B------:R-:W1:Y:S01]  /*0480*/  MUFU.RSQ R15, R12 ;  /* 0x0000000c000f7308 */ /* 0x000e620000001400 */
[----:B------:R-:W-:Y:S01]  /*0490*/  BAR.SYNC.DEFER_BLOCKING 0x0 ;  /* 0x0000000000007b1d */ /* 0x000fe20000010000 */
[----:B--2---:R-:W-:-:S05]  /*04a0*/  IMAD.WIDE R4, R17, 0x4, R6 ;  /* 0x0000000411047825 */ /* 0x004fca00078e0206 */
[----:B-1----:R4:W-:Y:S04]  /*04b0*/  @P0 STG.E desc[UR6][R2.64], R15 ;  /* 0x0000000f02000986 */ /* 0x0029e8000c101906 */
[----:B------:R4:W-:Y:S01]  /*04c0*/  @P0 STG.E desc[UR6][R4.64], R13 ;  /* 0x0000000d04000986 */ /* 0x0009e2000c101906 */
[----:B------:R-:W-:Y:S05]  /*04d0*/  @!P0 EXIT ;  /* 0x000000000000894d */ /* 0x000fea0003800000 */
[----:B------:R-:W0:Y:S01]  /*04e0*/  LDS R11, [R11] ;  /* 0x000000000b0b7984 */ /* 0x000e220000000800 */
[----:B----4-:R-:W1:Y:S02]  /*04f0*/  LDC.64 R2, c[0x0][0x230] ;  /* 0x00008c00ff027b82 */ /* 0x010e640000000a00 */
[----:B-1----:R-:W-:-:S05]  /*0500*/  IMAD.WIDE R2, R17, 0x4, R2 ;  /* 0x0000000411027825 */ /* 0x002fca00078e0202 */
[----:B0-----:R-:W-:Y:S01]  /*0510*/  STG.E desc[UR6][R2.64], R11 ;  /* 0x0000000b02007986 */ /* 0x001fe2000c101906 */
[----:B------:R-:W-:Y:S05]  /*0520*/  EXIT ;  /* 0x000000000000794d */ /* 0x000fea0003800000 */
.L_x_0:
[----:B------:R-:W-:-:S00]  /*0530*/  BRA `(.L_x_0) ;  /* 0xfffffffc00fc7947 */ /* 0x000fc0000383ffff */
[----:B------:R-:W-:-:S00]  /*0540*/  NOP ;  /* 0x0000000000007918 */ /* 0x000fc00000000000 */
        /* <DEDUP_REMOVED lines=11> */
.L_x_1:


//--------------------- .nv.global.init           --------------------------
	.section	.nv.global.init,"aw",@progbits
.nv.global.init:
	.type		_$_str,@object
	.size		_$_str,(.L_0 - _$_str)
_$_str:
        /*0000*/ 	.byte	0x5f, 0x5f, 0x43, 0x55, 0x44, 0x41, 0x5f, 0x46, 0x54, 0x5a, 0x00
.L_0:


//--------------------- .nv.shared.triton_per_fused_native_group_norm_13 --------------------------
	.section	.nv.shared.triton_per_fused_native_group_norm_13,"aw",@nobits
	.sectionflags	@""
	.align	16
	.zero		1024


//--------------------- .nv.constant0.triton_per_fused_native_group_norm_13 --------------------------
	.section	.nv.constant0.triton_per_fused_native_group_norm_13,"a",@progbits
	.sectionflags	@""
	.align	4
.nv.constant0.triton_per_fused_native_group_norm_13:
	.zero		584
